	.headerflags	@"EF_CUDA_TEXMODE_UNIFIED EF_CUDA_64BIT_ADDRESS EF_CUDA_ACCELERATORS EF_CUDA_SM90 EF_CUDA_VIRTUAL_SM(EF_CUDA_SM90)"
	.elftype	@"ET_EXEC"


//--------------------- .nv.info                  --------------------------
	.section	.nv.info,"",@"SHT_CUDA_INFO"
	.align	4


	//----- nvinfo : EIATTR_REGCOUNT
	.align		4
        /*0000*/ 	.byte	0x04, 0x2f
        /*0002*/ 	.short	(.L_1 - .L_0)
	.align		4
.L_0:
        /*0004*/ 	.word	index@(triton_poi_fused_convolution_relu_20)
        /*0008*/ 	.word	0x0000000c


	//----- nvinfo : EIATTR_MIN_STACK_SIZE
	.align		4
.L_1:
        /*000c*/ 	.byte	0x04, 0x12
        /*000e*/ 	.short	(.L_3 - .L_2)
	.align		4
.L_2:
        /*0010*/ 	.word	index@(triton_poi_fused_convolution_relu_20)
        /*0014*/ 	.word	0x00000000


	//----- nvinfo : EIATTR_FRAME_SIZE
	.align		4
.L_3:
        /*0018*/ 	.byte	0x04, 0x11
        /*001a*/ 	.short	(.L_5 - .L_4)
	.align		4
.L_4:
        /*001c*/ 	.word	index@(triton_poi_fused_convolution_relu_20)
        /*0020*/ 	.word	0x00000000


	//----- nvinfo : EIATTR_MIN_STACK_SIZE
	.align		4
.L_5:
        /*0024*/ 	.byte	0x04, 0x12
        /*0026*/ 	.short	(.L_7 - .L_6)
	.align		4
.L_6:
        /*0028*/ 	.word	index@(triton_poi_fused_convolution_relu_20)
        /*002c*/ 	.word	0x00000000
.L_7:


//--------------------- .nv.info.triton_poi_fused_convolution_relu_20 --------------------------
	.section	.nv.info.triton_poi_fused_convolution_relu_20,"",@"SHT_CUDA_INFO"
	.sectionflags	@""
	.align	4


	//----- nvinfo : EIATTR_CUDA_API_VERSION
	.align		4
        /*0000*/ 	.byte	0x04, 0x37
        /*0002*/ 	.short	(.L_9 - .L_8)
.L_8:
        /*0004*/ 	.word	0x0000007c


	//----- nvinfo : EIATTR_KPARAM_INFO
	.align		4
.L_9:
        /*0008*/ 	.byte	0x04, 0x17
        /*000a*/ 	.short	(.L_11 - .L_10)
.L_10:
        /*000c*/ 	.word	0x00000000
        /*0010*/ 	.short	0x0002
        /*0012*/ 	.short	0x0010
        /*0014*/ 	.byte	0x00, 0xf0, 0x11, 0x00


	//----- nvinfo : EIATTR_KPARAM_INFO
	.align		4
.L_11:
        /*0018*/ 	.byte	0x04, 0x17
        /*001a*/ 	.short	(.L_13 - .L_12)
.L_12:
        /*001c*/ 	.word	0x00000000
        /*0020*/ 	.short	0x0001
        /*0022*/ 	.short	0x0008
        /*0024*/ 	.byte	0x00, 0xf4, 0x21, 0x00


	//----- nvinfo : EIATTR_KPARAM_INFO
	.align		4
.L_13:
        /*0028*/ 	.byte	0x04, 0x17
        /*002a*/ 	.short	(.L_15 - .L_14)
.L_14:
        /*002c*/ 	.word	0x00000000
        /*0030*/ 	.short	0x0000
        /*0032*/ 	.short	0x0000
        /*0034*/ 	.byte	0x00, 0xf4, 0x21, 0x00


	//----- nvinfo : EIATTR_SPARSE_MMA_MASK
	.align		4
.L_15:
        /*0038*/ 	.byte	0x03, 0x50
        /*003a*/ 	.short	0x0000


	//----- nvinfo : EIATTR_MAXREG_COUNT
	.align		4
        /*003c*/ 	.byte	0x03, 0x1b
        /*003e*/ 	.short	0x00ff


	//----- nvinfo : EIATTR_EXIT_INSTR_OFFSETS
	.align		4
        /*0040*/ 	.byte	0x04, 0x1c
        /*0042*/ 	.short	(.L_17 - .L_16)


	//   ....[0]....
.L_16:
        /*0044*/ 	.word	0x00000190


	//----- nvinfo : EIATTR_REQNTID
	.align		4
.L_17:
        /*0048*/ 	.byte	0x04, 0x10
        /*004a*/ 	.short	(.L_19 - .L_18)
.L_18:
        /*004c*/ 	.word	0x00000100
        /*0050*/ 	.word	0x00000001
        /*0054*/ 	.word	0x00000001


	//----- nvinfo : EIATTR_CBANK_PARAM_SIZE
	.align		4
.L_19:
        /*0058*/ 	.byte	0x03, 0x19
        /*005a*/ 	.short	0x0014


	//----- nvinfo : EIATTR_PARAM_CBANK
	.align		4
        /*005c*/ 	.byte	0x04, 0x0a
        /*005e*/ 	.short	(.L_21 - .L_20)
	.align		4
.L_20:
        /*0060*/ 	.word	index@(.nv.constant0.triton_poi_fused_convolution_relu_20)
        /*0064*/ 	.short	0x0210
        /*0066*/ 	.short	0x0014


	//----- nvinfo : EIATTR_SW_WAR
	.align		4
.L_21:
        /*0068*/ 	.byte	0x04, 0x36
        /*006a*/ 	.short	(.L_23 - .L_22)
.L_22:
        /*006c*/ 	.word	0x00000008
.L_23:


//--------------------- .nv.callgraph             --------------------------
	.section	.nv.callgraph,"",@"SHT_CUDA_CALLGRAPH"
	.align	4
	.sectionentsize	8
	.align		4
        /*0000*/ 	.word	0x00000000
	.align		4
        /*0004*/ 	.word	0xffffffff
	.align		4
        /*0008*/ 	.word	0x00000000
	.align		4
        /*000c*/ 	.word	0xfffffffe
	.align		4
        /*0010*/ 	.word	0x00000000
	.align		4
        /*0014*/ 	.word	0xfffffffd
	.align		4
        /*0018*/ 	.word	0x00000000
	.align		4
        /*001c*/ 	.word	0xfffffffc


//--------------------- .text.triton_poi_fused_convolution_relu_20 --------------------------
	.section	.text.triton_poi_fused_convolution_relu_20,"ax",@progbits
	.align	128
        .global         triton_poi_fused_convolution_relu_20
        .type           triton_poi_fused_convolution_relu_20,@function
        .size           triton_poi_fused_convolution_relu_20,(.L_x_1 - triton_poi_fused_convolution_relu_20)
        .other          triton_poi_fused_convolution_relu_20,@"STO_CUDA_ENTRY STV_DEFAULT"
triton_poi_fused_convolution_relu_20:
.text.triton_poi_fused_convolution_relu_20:
[----:B------:R-:W-:Y:S01]  /*0000*/  LDC R1, c[0x0][0x28] ;  /* 0x00000a00ff017b82 */ /* 0x000fe20000000800 */
[----:B------:R-:W1:Y:S07]  /*0010*/  S2R R0, SR_TID.X ;  /* 0x0000000000007919 */ /* 0x000e6e0000002100 */
[----:B------:R-:W2:Y:S01]  /*0020*/  LDC.64 R4, c[0x0][0x218] ;  /* 0x00008600ff047b82 */ /* 0x000ea20000000a00 */
[----:B------:R-:W-:Y:S01]  /*0030*/  ULDC.64 UR4, c[0x0][0x208] ;  /* 0x0000820000047ab9 */ /* 0x000fe20000000a00 */
[----:B------:R-:W3:Y:S06]  /*0040*/  S2R R7, SR_CTAID.X ;  /* 0x0000000000077919 */ /* 0x000eec0000002500 */
[----:B------:R-:W4:Y:S01]  /*0050*/  LDC.64 R2, c[0x0][0x210] ;  /* 0x00008400ff027b82 */ /* 0x000f220000000a00 */
[----:B-1----:R-:W-:Y:S01]  /*0060*/  IMAD.SHL.U32 R0, R0, 0x2, RZ ;  /* 0x0000000200007824 */ /* 0x002fe200078e00ff */
[----:B---3--:R-:W-:-:S04]  /*0070*/  SHF.R.S32.HI R6, RZ, 0x16, R7 ;  /* 0x00000016ff067819 */ /* 0x008fc80000011407 */
[----:B------:R-:W-:-:S05]  /*0080*/  LOP3.LUT R0, R0, 0x1fe, RZ, 0xc0, !PT ;  /* 0x000001fe00007812 */ /* 0x000fca00078ec0ff */
[----:B------:R-:W-:Y:S01]  /*0090*/  IMAD R7, R7, 0x200, R0 ;  /* 0x0000020007077824 */ /* 0x000fe200078e0200 */
[----:B------:R-:W-:-:S03]  /*00a0*/  SGXT R0, R6, 0x1 ;  /* 0x000000010600781a */ /* 0x000fc60000000200 */
[----:B----4-:R-:W-:Y:S01]  /*00b0*/  IMAD.WIDE R2, R7, 0x4, R2 ;  /* 0x0000000407027825 */ /* 0x010fe200078e0202 */
[----:B------:R-:W-:-:S04]  /*00c0*/  LEA.HI R0, R0, R7, RZ, 0xc ;  /* 0x0000000700007211 */ /* 0x000fc800078f60ff */
[----:B------:R-:W-:-:S05]  /*00d0*/  LOP3.LUT R0, R0, 0xfffff000, RZ, 0xc0, !PT ;  /* 0xfffff00000007812 */ /* 0x000fca00078ec0ff */
[----:B------:R-:W-:Y:S02]  /*00e0*/  IMAD.IADD R9, R7, 0x1, -R0 ;  /* 0x0000000107097824 */ /* 0x000fe400078e0a00 */
[----:B------:R-:W3:Y:S02]  /*00f0*/  LDG.E.64 R6, desc[UR4][R2.64] ;  /* 0x0000000402067981 */ /* 0x000ee4000c1e1b00 */
[----:B--2---:R-:W-:-:S06]  /*0100*/  IMAD.WIDE R4, R9, 0x4, R4 ;  /* 0x0000000409047825 */ /* 0x004fcc00078e0204 */
[----:B------:R-:W3:Y:S02]  /*0110*/  LDG.E.EL.64 R4, desc[UR4][R4.64] ;  /* 0x0000000404047981 */ /* 0x000ee4000c2e1b00 */
[C---:B---3--:R-:W-:Y:S01]  /*0120*/  FSETP.GEU.AND P0, PT, R6.reuse, -R4, PT ;  /* 0x800000040600720b */ /* 0x048fe20003f0e000 */
[----:B------:R-:W-:Y:S01]  /*0130*/  FADD R6, R6, R4 ;  /* 0x0000000406067221 */ /* 0x000fe20000000000 */
[C---:B------:R-:W-:Y:S01]  /*0140*/  FADD R0, R7.reuse, R5 ;  /* 0x0000000507007221 */ /* 0x040fe20000000000 */
[----:B------:R-:W-:-:S03]  /*0150*/  FSETP.GEU.AND P1, PT, R7, -R5, PT ;  /* 0x800000050700720b */ /* 0x000fc60003f2e000 */
[----:B------:R-:W-:Y:S02]  /*0160*/  FSEL R6, R6, RZ, P0 ;  /* 0x000000ff06067208 */ /* 0x000fe40000000000 */
[----:B------:R-:W-:-:S05]  /*0170*/  FSEL R7, R0, RZ, P1 ;  /* 0x000000ff00077208 */ /* 0x000fca0000800000 */
[----:B------:R-:W-:Y:S01]  /*0180*/  STG.E.64 desc[UR4][R2.64], R6 ;  /* 0x0000000602007986 */ /* 0x000fe2000c101b04 */
[----:B------:R-:W-:Y:S05]  /*0190*/  EXIT ;  /* 0x000000000000794d */ /* 0x000fea0003800000 */
.L_x_0:
[----:B------:R-:W-:-:S00]  /*01a0*/  BRA `(.L_x_0) ;  /* 0xfffffffc00fc7947 */ /* 0x000fc0000383ffff */
[----:B------:R-:W-:-:S00]  /*01b0*/  NOP ;  /* 0x0000000000007918 */ /* 0x000fc00000000000 */
        /* <DEDUP_REMOVED lines=12> */
.L_x_1:


//--------------------- .nv.constant0.triton_poi_fused_convolution_relu_20 --------------------------
	.section	.nv.constant0.triton_poi_fused_convolution_relu_20,"a",@progbits
	.sectionflags	@""
	.align	4
.nv.constant0.triton_poi_fused_convolution_relu_20:
	.zero		548
